	.headerflags	@"EF_CUDA_TEXMODE_UNIFIED EF_CUDA_64BIT_ADDRESS EF_CUDA_ACCELERATORS EF_CUDA_SM90 EF_CUDA_VIRTUAL_SM(EF_CUDA_SM90)"
	.elftype	@"ET_EXEC"


//--------------------- .nv.info                  --------------------------
	.section	.nv.info,"",@"SHT_CUDA_INFO"
	.align	4


	//----- nvinfo : EIATTR_REGCOUNT
	.align		4
        /*0000*/ 	.byte	0x04, 0x2f
        /*0002*/ 	.short	(.L_1 - .L_0)
	.align		4
.L_0:
        /*0004*/ 	.word	index@(triton_poi_fused_convolution_div_max_pool2d_with_indices_relu_sub_1)
        /*0008*/ 	.word	0x00000020


	//----- nvinfo : EIATTR_MIN_STACK_SIZE
	.align		4
.L_1:
        /*000c*/ 	.byte	0x04, 0x12
        /*000e*/ 	.short	(.L_3 - .L_2)
	.align		4
.L_2:
        /*0010*/ 	.word	index@(triton_poi_fused_convolution_div_max_pool2d_with_indices_relu_sub_1)
        /*0014*/ 	.word	0x00000000


	//----- nvinfo : EIATTR_FRAME_SIZE
	.align		4
.L_3:
        /*0018*/ 	.byte	0x04, 0x11
        /*001a*/ 	.short	(.L_5 - .L_4)
	.align		4
.L_4:
        /*001c*/ 	.word	index@(triton_poi_fused_convolution_div_max_pool2d_with_indices_relu_sub_1)
        /*0020*/ 	.word	0x00000000


	//----- nvinfo : EIATTR_MIN_STACK_SIZE
	.align		4
.L_5:
        /*0024*/ 	.byte	0x04, 0x12
        /*0026*/ 	.short	(.L_7 - .L_6)
	.align		4
.L_6:
        /*0028*/ 	.word	index@(triton_poi_fused_convolution_div_max_pool2d_with_indices_relu_sub_1)
        /*002c*/ 	.word	0x00000000
.L_7:


//--------------------- .nv.info.triton_poi_fused_convolution_div_max_pool2d_with_indices_relu_sub_1 --------------------------
	.section	.nv.info.triton_poi_fused_convolution_div_max_pool2d_with_indices_relu_sub_1,"",@"SHT_CUDA_INFO"
	.sectionflags	@""
	.align	4


	//----- nvinfo : EIATTR_CUDA_API_VERSION
	.align		4
        /*0000*/ 	.byte	0x04, 0x37
        /*0002*/ 	.short	(.L_9 - .L_8)
.L_8:
        /*0004*/ 	.word	0x0000007c


	//----- nvinfo : EIATTR_KPARAM_INFO
	.align		4
.L_9:
        /*0008*/ 	.byte	0x04, 0x17
        /*000a*/ 	.short	(.L_11 - .L_10)
.L_10:
        /*000c*/ 	.word	0x00000000
        /*0010*/ 	.short	0x0004
        /*0012*/ 	.short	0x001c
        /*0014*/ 	.byte	0x00, 0xf0, 0x11, 0x00


	//----- nvinfo : EIATTR_KPARAM_INFO
	.align		4
.L_11:
        /*0018*/ 	.byte	0x04, 0x17
        /*001a*/ 	.short	(.L_13 - .L_12)
.L_12:
        /*001c*/ 	.word	0x00000000
        /*0020*/ 	.short	0x0003
        /*0022*/ 	.short	0x0018
        /*0024*/ 	.byte	0x00, 0xf0, 0x11, 0x00


	//----- nvinfo : EIATTR_KPARAM_INFO
	.align		4
.L_13:
        /*0028*/ 	.byte	0x04, 0x17
        /*002a*/ 	.short	(.L_15 - .L_14)
.L_14:
        /*002c*/ 	.word	0x00000000
        /*0030*/ 	.short	0x0002
        /*0032*/ 	.short	0x0010
        /*0034*/ 	.byte	0x00, 0xf4, 0x21, 0x00


	//----- nvinfo : EIATTR_KPARAM_INFO
	.align		4
.L_15:
        /*0038*/ 	.byte	0x04, 0x17
        /*003a*/ 	.short	(.L_17 - .L_16)
.L_16:
        /*003c*/ 	.word	0x00000000
        /*0040*/ 	.short	0x0001
        /*0042*/ 	.short	0x0008
        /*0044*/ 	.byte	0x00, 0xf4, 0x21, 0x00


	//----- nvinfo : EIATTR_KPARAM_INFO
	.align		4
.L_17:
        /*0048*/ 	.byte	0x04, 0x17
        /*004a*/ 	.short	(.L_19 - .L_18)
.L_18:
        /*004c*/ 	.word	0x00000000
        /*0050*/ 	.short	0x0000
        /*0052*/ 	.short	0x0000
        /*0054*/ 	.byte	0x00, 0xf4, 0x21, 0x00


	//----- nvinfo : EIATTR_SPARSE_MMA_MASK
	.align		4
.L_19:
        /*0058*/ 	.byte	0x03, 0x50
        /*005a*/ 	.short	0x0000


	//----- nvinfo : EIATTR_MAXREG_COUNT
	.align		4
        /*005c*/ 	.byte	0x03, 0x1b
        /*005e*/ 	.short	0x00ff


	//----- nvinfo : EIATTR_EXIT_INSTR_OFFSETS
	.align		4
        /*0060*/ 	.byte	0x04, 0x1c
        /*0062*/ 	.short	(.L_21 - .L_20)


	//   ....[0]....
.L_20:
        /*0064*/ 	.word	0x00000660


	//   ....[1]....
        /*0068*/ 	.word	0x00000680


	//----- nvinfo : EIATTR_REQNTID
	.align		4
.L_21:
        /*006c*/ 	.byte	0x04, 0x10
        /*006e*/ 	.short	(.L_23 - .L_22)
.L_22:
        /*0070*/ 	.word	0x00000080
        /*0074*/ 	.word	0x00000001
        /*0078*/ 	.word	0x00000001


	//----- nvinfo : EIATTR_CBANK_PARAM_SIZE
	.align		4
.L_23:
        /*007c*/ 	.byte	0x03, 0x19
        /*007e*/ 	.short	0x0020


	//----- nvinfo : EIATTR_PARAM_CBANK
	.align		4
        /*0080*/ 	.byte	0x04, 0x0a
        /*0082*/ 	.short	(.L_25 - .L_24)
	.align		4
.L_24:
        /*0084*/ 	.word	index@(.nv.constant0.triton_poi_fused_convolution_div_max_pool2d_with_indices_relu_sub_1)
        /*0088*/ 	.short	0x0210
        /*008a*/ 	.short	0x0020


	//----- nvinfo : EIATTR_SW_WAR
	.align		4
.L_25:
        /*008c*/ 	.byte	0x04, 0x36
        /*008e*/ 	.short	(.L_27 - .L_26)
.L_26:
        /*0090*/ 	.word	0x00000008
.L_27:


//--------------------- .nv.callgraph             --------------------------
	.section	.nv.callgraph,"",@"SHT_CUDA_CALLGRAPH"
	.align	4
	.sectionentsize	8
	.align		4
        /*0000*/ 	.word	0x00000000
	.align		4
        /*0004*/ 	.word	0xffffffff
	.align		4
        /*0008*/ 	.word	0x00000000
	.align		4
        /*000c*/ 	.word	0xfffffffe
	.align		4
        /*0010*/ 	.word	0x00000000
	.align		4
        /*0014*/ 	.word	0xfffffffd
	.align		4
        /*0018*/ 	.word	0x00000000
	.align		4
        /*001c*/ 	.word	0xfffffffc


//--------------------- .text.triton_poi_fused_convolution_div_max_pool2d_with_indices_relu_sub_1 --------------------------
	.section	.text.triton_poi_fused_convolution_div_max_pool2d_with_indices_relu_sub_1,"ax",@progbits
	.sectionflags	@"SHF_BARRIERS=1"
	.align	128
        .global         triton_poi_fused_convolution_div_max_pool2d_with_indices_relu_sub_1
        .type           triton_poi_fused_convolution_div_max_pool2d_with_indices_relu_sub_1,@function
        .size           triton_poi_fused_convolution_div_max_pool2d_with_indices_relu_sub_1,(.L_x_1 - triton_poi_fused_convolution_div_max_pool2d_with_indices_relu_sub_1)
        .other          triton_poi_fused_convolution_div_max_pool2d_with_indices_relu_sub_1,@"STO_CUDA_ENTRY STV_DEFAULT"
triton_poi_fused_convolution_div_max_pool2d_with_indices_relu_sub_1:
.text.triton_poi_fused_convolution_div_max_pool2d_with_indices_relu_sub_1:
[----:B------:R-:W0:Y:S01]  /*0000*/  LDC R1, c[0x0][0x28] ;  /* 0x00000a00ff017b82 */ /* 0x000e220000000800 */
[----:B------:R-:W1:Y:S07]  /*0010*/  S2R R23, SR_TID.X ;  /* 0x0000000000177919 */ /* 0x000e6e0000002100 */
[----:B------:R-:W2:Y:S01]  /*0020*/  LDC.64 R20, c[0x0][0x210] ;  /* 0x00008400ff147b82 */ /* 0x000ea20000000a00 */
[----:B------:R-:W-:Y:S01]  /*0030*/  IMAD.MOV.U32 R22, RZ, RZ, RZ ;  /* 0x000000ffff167224 */ /* 0x000fe200078e00ff */
[----:B------:R-:W-:Y:S01]  /*0040*/  ULDC.64 UR6, c[0x0][0x208] ;  /* 0x0000820000067ab9 */ /* 0x000fe20000000a00 */
[----:B------:R-:W3:Y:S01]  /*0050*/  S2R R2, SR_CTAID.X ;  /* 0x0000000000027919 */ /* 0x000ee20000002500 */
[----:B------:R-:W4:Y:S01]  /*0060*/  S2R R0, SR_CTAID.Y ;  /* 0x0000000000007919 */ /* 0x000f220000002600 */
[----:B-1----:R-:W-:Y:S01]  /*0070*/  SHF.R.U32.HI R4, RZ, 0x4, R23 ;  /* 0x00000004ff047819 */ /* 0x002fe20000011617 */
[----:B---3--:R-:W-:-:S03]  /*0080*/  IMAD.SHL.U32 R2, R2, 0x10, RZ ;  /* 0x0000001002027824 */ /* 0x008fc600078e00ff */
[----:B------:R-:W-:Y:S01]  /*0090*/  SGXT.U32 R4, R4, 0x3 ;  /* 0x000000030404781a */ /* 0x000fe20000000000 */
[----:B----4-:R-:W-:Y:S01]  /*00a0*/  IMAD.SHL.U32 R3, R0, 0x40, RZ ;  /* 0x0000004000037824 */ /* 0x010fe200078e00ff */
[----:B------:R-:W-:-:S04]  /*00b0*/  LOP3.LUT R12, R2, 0xf, R23, 0xf8, !PT ;  /* 0x0000000f020c7812 */ /* 0x000fc800078ef817 */
[----:B------:R-:W-:Y:S02]  /*00c0*/  LOP3.LUT R5, R3, R4, RZ, 0xfc, !PT ;  /* 0x0000000403057212 */ /* 0x000fe400078efcff */
[----:B------:R-:W-:Y:S02]  /*00d0*/  LOP3.LUT R6, R3, 0x8, R4, 0xfe, !PT ;  /* 0x0000000803067812 */ /* 0x000fe400078efe04 */
[----:B------:R-:W-:Y:S01]  /*00e0*/  LOP3.LUT R7, R3, 0x10, R4, 0xfe, !PT ;  /* 0x0000001003077812 */ /* 0x000fe200078efe04 */
[--C-:B------:R-:W-:Y:S01]  /*00f0*/  IMAD R11, R5, 0x9, R12.reuse ;  /* 0x00000009050b7824 */ /* 0x100fe200078e020c */
        /* <DEDUP_REMOVED lines=10> */
[----:B------:R-:W-:Y:S01]  /*01a0*/  ISETP.GE.AND P0, PT, R12, 0x9, PT ;  /* 0x000000090c00780c */ /* 0x000fe20003f06270 */
[----:B------:R-:W-:-:S02]  /*01b0*/  IMAD R19, R19, 0x9, R12 ;  /* 0x0000000913137824 */ /* 0x000fc400078e020c */
[----:B------:R-:W-:Y:S02]  /*01c0*/  IMAD R25, R25, 0x9, R12 ;  /* 0x0000000919197824 */ /* 0x000fe400078e020c */
[----:B--2---:R-:W-:-:S04]  /*01d0*/  IMAD.WIDE R6, R11, 0x4, R20 ;  /* 0x000000040b067825 */ /* 0x004fc800078e0214 */
[----:B------:R-:W-:-:S04]  /*01e0*/  IMAD.WIDE R8, R13, 0x4, R20 ;  /* 0x000000040d087825 */ /* 0x000fc800078e0214 */
[----:B------:R-:W-:-:S04]  /*01f0*/  IMAD.WIDE R10, R15, 0x4, R20 ;  /* 0x000000040f0a7825 */ /* 0x000fc800078e0214 */
[--C-:B------:R-:W-:Y:S01]  /*0200*/  IMAD.WIDE R12, R17, 0x4, R20.reuse ;  /* 0x00000004110c7825 */ /* 0x100fe200078e0214 */
[----:B------:R-:W2:Y:S03]  /*0210*/  @!P0 LDG.E.EL R22, desc[UR6][R10.64] ;  /* 0x000000060a168981 */ /* 0x000ea6000c2e1900 */
[----:B------:R-:W-:Y:S01]  /*0220*/  IMAD.WIDE R14, R27, 0x4, R20 ;  /* 0x000000041b0e7825 */ /* 0x000fe200078e0214 */
[----:B------:R-:W-:-:S03]  /*0230*/  CS2R R26, SRZ ;  /* 0x00000000001a7805 */ /* 0x000fc6000001ff00 */
[--C-:B------:R-:W-:Y:S01]  /*0240*/  IMAD.WIDE R16, R29, 0x4, R20.reuse ;  /* 0x000000041d107825 */ /* 0x100fe200078e0214 */
[----:B------:R-:W-:Y:S02]  /*0250*/  CS2R R28, SRZ ;  /* 0x00000000001c7805 */ /* 0x000fe4000001ff00 */
[----:B------:R-:W3:Y:S01]  /*0260*/  @!P0 LDG.E.EL R26, desc[UR6][R12.64] ;  /* 0x000000060c1a8981 */ /* 0x000ee2000c2e1900 */
[----:B------:R-:W-:-:S03]  /*0270*/  IMAD.WIDE R18, R19, 0x4, R20 ;  /* 0x0000000413127825 */ /* 0x000fc600078e0214 */
[----:B------:R1:W4:Y:S01]  /*0280*/  @!P0 LDG.E.EL R27, desc[UR6][R16.64] ;  /* 0x00000006101b8981 */ /* 0x000322000c2e1900 */
[----:B------:R-:W-:Y:S01]  /*0290*/  IMAD.WIDE R20, R25, 0x4, R20 ;  /* 0x0000000419147825 */ /* 0x000fe200078e0214 */
[----:B------:R-:W-:Y:S02]  /*02a0*/  CS2R R24, SRZ ;  /* 0x0000000000187805 */ /* 0x000fe4000001ff00 */
[----:B------:R-:W5:Y:S01]  /*02b0*/  @!P0 LDG.E.EL R28, desc[UR6][R18.64] ;  /* 0x00000006121c8981 */ /* 0x000f62000c2e1900 */
[----:B------:R-:W-:-:S03]  /*02c0*/  IMAD.MOV.U32 R5, RZ, RZ, RZ ;  /* 0x000000ffff057224 */ /* 0x000fc600078e00ff */
[----:B------:R-:W5:Y:S01]  /*02d0*/  @!P0 LDG.E.EL R24, desc[UR6][R8.64] ;  /* 0x0000000608188981 */ /* 0x000f62000c2e1900 */
[----:B------:R-:W1:Y:S03]  /*02e0*/  S2UR UR5, SR_CgaCtaId ;  /* 0x00000000000579c3 */ /* 0x000e660000008800 */
[----:B------:R1:W5:Y:S04]  /*02f0*/  @!P0 LDG.E.EL R5, desc[UR6][R6.64] ;  /* 0x0000000606058981 */ /* 0x000368000c2e1900 */
[----:B------:R-:W5:Y:S01]  /*0300*/  @!P0 LDG.E.EL R25, desc[UR6][R14.64] ;  /* 0x000000060e198981 */ /* 0x000f62000c2e1900 */
[----:B------:R-:W-:Y:S01]  /*0310*/  UMOV UR4, 0x400 ;  /* 0x0000040000047882 */ /* 0x000fe20000000000 */
[----:B------:R-:W-:Y:S01]  /*0320*/  SHF.R.S32.HI R0, RZ, 0x19, R0 ;  /* 0x00000019ff007819 */ /* 0x000fe20000011400 */
[----:B-1----:R-:W1:Y:S01]  /*0330*/  LDC.64 R16, c[0x0][0x218] ;  /* 0x00008600ff107b82 */ /* 0x002e620000000a00 */
[----:B------:R-:W5:Y:S01]  /*0340*/  @!P0 LDG.E.EL R29, desc[UR6][R20.64] ;  /* 0x00000006141d8981 */ /* 0x000f62000c2e1900 */
[----:B0-----:R-:W-:-:S05]  /*0350*/  IMAD.SHL.U32 R7, R23, 0x40, RZ ;  /* 0x0000004017077824 */ /* 0x001fca00078e00ff */
[----:B------:R-:W-:-:S04]  /*0360*/  LOP3.LUT R7, R7, 0x3c0, RZ, 0xc0, !PT ;  /* 0x000003c007077812 */ /* 0x000fc800078ec0ff */
[----:B------:R-:W-:Y:S01]  /*0370*/  LOP3.LUT R8, R7, R4, RZ, 0xfc, !PT ;  /* 0x0000000407087212 */ /* 0x000fe200078efcff */
[----:B------:R-:W-:-:S03]  /*0380*/  UPRMT UR4, UR5, 0x654, UR4 ;  /* 0x0000065405047896 */ /* 0x000fc60008000004 */
[----:B------:R-:W-:Y:S01]  /*0390*/  LEA.HI R8, R7, R8, RZ, 0x1c ;  /* 0x0000000807087211 */ /* 0x000fe200078fe0ff */
[----:B------:R-:W-:-:S03]  /*03a0*/  IMAD.SHL.U32 R6, R23, 0x4, RZ ;  /* 0x0000000417067824 */ /* 0x000fc600078e00ff */
[----:B------:R-:W-:Y:S02]  /*03b0*/  LEA R19, R8, UR4, 0x2 ;  /* 0x0000000408137c11 */ /* 0x000fe4000f8e10ff */
[----:B------:R-:W-:-:S04]  /*03c0*/  LOP3.LUT R9, R6, 0x1fc, RZ, 0xc0, !PT ;  /* 0x000001fc06097812 */ /* 0x000fc800078ec0ff */
[----:B------:R-:W-:Y:S02]  /*03d0*/  LOP3.LUT R10, R9, 0x200, RZ, 0xfc, !PT ;  /* 0x00000200090a7812 */ /* 0x000fe400078efcff */
[----:B------:R-:W-:Y:S02]  /*03e0*/  SHF.R.U32.HI R23, RZ, 0x2, R23 ;  /* 0x00000002ff177819 */ /* 0x000fe40000011617 */
[----:B------:R-:W-:Y:S02]  /*03f0*/  SHF.R.U32.HI R7, RZ, 0x4, R10 ;  /* 0x00000004ff077819 */ /* 0x000fe4000001160a */
[----:B------:R-:W-:Y:S02]  /*0400*/  LOP3.LUT R10, R23, 0x1c, RZ, 0xc0, !PT ;  /* 0x0000001c170a7812 */ /* 0x000fe400078ec0ff */
[----:B------:R-:W-:-:S03]  /*0410*/  LOP3.LUT R8, R7, 0x3c, RZ, 0xc0, !PT ;  /* 0x0000003c07087812 */ /* 0x000fc600078ec0ff */
[C---:B------:R-:W-:Y:S02]  /*0420*/  IMAD.IADD R10, R9.reuse, 0x1, R10 ;  /* 0x00000001090a7824 */ /* 0x040fe400078e020a */
[----:B------:R-:W-:-:S03]  /*0430*/  IMAD.IADD R8, R9, 0x1, R8 ;  /* 0x0000000109087824 */ /* 0x000fc600078e0208 */
[----:B------:R-:W-:Y:S02]  /*0440*/  LEA R12, R10, UR4, 0x2 ;  /* 0x000000040a0c7c11 */ /* 0x000fe4000f8e10ff */
[----:B------:R-:W-:Y:S02]  /*0450*/  LEA R8, R8, UR4, 0x2 ;  /* 0x0000000408087c11 */ /* 0x000fe4000f8e10ff */
[----:B------:R-:W-:Y:S02]  /*0460*/  LOP3.LUT R3, R3, 0x3c, R6, 0xf8, !PT ;  /* 0x0000003c03037812 */ /* 0x000fe400078ef806 */
[----:B------:R-:W-:Y:S01]  /*0470*/  SGXT R0, R0, 0x1 ;  /* 0x000000010000781a */ /* 0x000fe20000000200 */
[----:B------:R-:W0:Y:S03]  /*0480*/  LDC.64 R6, c[0x0][0x220] ;  /* 0x00008800ff067b82 */ /* 0x000e260000000a00 */
[----:B------:R-:W-:-:S04]  /*0490*/  LEA.HI R0, R0, R3, RZ, 0x7 ;  /* 0x0000000300007211 */ /* 0x000fc800078f38ff */
[----:B------:R-:W-:-:S05]  /*04a0*/  LOP3.LUT R18, R0, 0xffffff80, RZ, 0xc0, !PT ;  /* 0xffffff8000127812 */ /* 0x000fca00078ec0ff */
[----:B------:R-:W-:Y:S01]  /*04b0*/  IMAD.IADD R18, R3, 0x1, -R18 ;  /* 0x0000000103127824 */ /* 0x000fe200078e0a12 */
[----:B------:R-:W-:Y:S02]  /*04c0*/  SHF.R.S32.HI R3, RZ, 0x7, R0 ;  /* 0x00000007ff037819 */ /* 0x000fe40000011400 */
[----:B------:R-:W-:Y:S02]  /*04d0*/  LOP3.LUT R0, R2, R4, RZ, 0xfc, !PT ;  /* 0x0000000402007212 */ /* 0x000fe400078efcff */
[----:B------:R-:W-:Y:S01]  /*04e0*/  LOP3.LUT R2, R2, 0x8, R4, 0xfe, !PT ;  /* 0x0000000802027812 */ /* 0x000fe200078efe04 */
[----:B------:R-:W-:Y:S01]  /*04f0*/  IMAD R3, R3, 0x480, R18 ;  /* 0x0000048003037824 */ /* 0x000fe200078e0212 */
[----:B------:R-:W-:Y:S02]  /*0500*/  ISETP.GE.AND P0, PT, R0, 0x9, PT ;  /* 0x000000090000780c */ /* 0x000fe40003f06270 */
[----:B------:R-:W-:Y:S01]  /*0510*/  ISETP.GE.AND P1, PT, R2, 0x9, PT ;  /* 0x000000090200780c */ /* 0x000fe20003f26270 */
[----:B--2---:R-:W-:Y:S04]  /*0520*/  STS [R19+0x40], R22 ;  /* 0x0000401613007388 */ /* 0x004fe80000000800 */
[----:B---3--:R-:W-:Y:S04]  /*0530*/  STS [R19+0x60], R26 ;  /* 0x0000601a13007388 */ /* 0x008fe80000000800 */
[----:B----4-:R-:W-:Y:S04]  /*0540*/  STS [R19+0xa0], R27 ;  /* 0x0000a01b13007388 */ /* 0x010fe80000000800 */
[----:B-----5:R-:W-:Y:S04]  /*0550*/  STS [R19+0xc0], R28 ;  /* 0x0000c01c13007388 */ /* 0x020fe80000000800 */
[----:B------:R-:W-:Y:S04]  /*0560*/  STS [R19+0x20], R24 ;  /* 0x0000201813007388 */ /* 0x000fe80000000800 */
[----:B------:R2:W-:Y:S04]  /*0570*/  STS [R19], R5 ;  /* 0x0000000513007388 */ /* 0x0005e80000000800 */
[----:B------:R-:W-:Y:S04]  /*0580*/  STS [R19+0x80], R25 ;  /* 0x0000801913007388 */ /* 0x000fe80000000800 */
[----:B------:R3:W-:Y:S01]  /*0590*/  STS [R19+0xe0], R29 ;  /* 0x0000e01d13007388 */ /* 0x0007e20000000800 */
[----:B------:R-:W-:Y:S06]  /*05a0*/  BAR.SYNC.DEFER_BLOCKING 0x0 ;  /* 0x0000000000007b1d */ /* 0x000fec0000010000 */
[----:B------:R-:W4:Y:S04]  /*05b0*/  LDS.128 R12, [R12] ;  /* 0x000000000c0c7984 */ /* 0x000f280000000c00 */
[----:B------:R-:W5:Y:S01]  /*05c0*/  LDS.128 R8, [R8+0x800] ;  /* 0x0008000008087984 */ /* 0x000f620000000c00 */
[----:B--2---:R-:W-:-:S02]  /*05d0*/  IMAD R5, R0, 0x80, R3 ;  /* 0x0000008000057824 */ /* 0x004fc400078e0203 */
[----:B---3--:R-:W-:Y:S02]  /*05e0*/  IMAD R19, R2, 0x80, R3 ;  /* 0x0000008002137824 */ /* 0x008fe400078e0203 */
[----:B-1----:R-:W-:-:S04]  /*05f0*/  IMAD.WIDE R2, R5, 0x4, R16 ;  /* 0x0000000405027825 */ /* 0x002fc800078e0210 */
[----:B------:R-:W-:-:S04]  /*0600*/  IMAD.WIDE R16, R19, 0x4, R16 ;  /* 0x0000000413107825 */ /* 0x000fc800078e0210 */
[----:B0-----:R-:W-:-:S04]  /*0610*/  IMAD.WIDE R4, R5, 0x4, R6 ;  /* 0x0000000405047825 */ /* 0x001fc800078e0206 */
[----:B------:R-:W-:Y:S01]  /*0620*/  IMAD.WIDE R6, R19, 0x4, R6 ;  /* 0x0000000413067825 */ /* 0x000fe200078e0206 */
[----:B----4-:R0:W-:Y:S04]  /*0630*/  @!P0 STG.E.128 desc[UR6][R2.64], R12 ;  /* 0x0000000c02008986 */ /* 0x0101e8000c101d06 */
[----:B-----5:R0:W-:Y:S04]  /*0640*/  @!P1 STG.E.128 desc[UR6][R16.64], R8 ;  /* 0x0000000810009986 */ /* 0x0201e8000c101d06 */
[----:B------:R0:W-:Y:S02]  /*0650*/  @!P0 STG.E.128 desc[UR6][R4.64], R12 ;  /* 0x0000000c04008986 */ /* 0x0001e4000c101d06 */
[----:B0-----:R-:W-:Y:S05]  /*0660*/  @P1 EXIT ;  /* 0x000000000000194d */ /* 0x001fea0003800000 */
[----:B------:R-:W-:Y:S01]  /*0670*/  STG.E.128 desc[UR6][R6.64], R8 ;  /* 0x0000000806007986 */ /* 0x000fe2000c101d06 */
[----:B------:R-:W-:Y:S05]  /*0680*/  EXIT ;  /* 0x000000000000794d */ /* 0x000fea0003800000 */
.L_x_0:
[----:B------:R-:W-:-:S00]  /*0690*/  BRA `(.L_x_0) ;  /* 0xfffffffc00fc7947 */ /* 0x000fc0000383ffff */
[----:B------:R-:W-:-:S00]  /*06a0*/  NOP ;  /* 0x0000000000007918 */ /* 0x000fc00000000000 */
        /* <DEDUP_REMOVED lines=13> */
.L_x_1:


//--------------------- .nv.shared.triton_poi_fused_convolution_div_max_pool2d_with_indices_relu_sub_1 --------------------------
	.section	.nv.shared.triton_poi_fused_convolution_div_max_pool2d_with_indices_relu_sub_1,"aw",@nobits
	.sectionflags	@""
	.align	16
	.zero		1024


//--------------------- .nv.constant0.triton_poi_fused_convolution_div_max_pool2d_with_indices_relu_sub_1 --------------------------
	.section	.nv.constant0.triton_poi_fused_convolution_div_max_pool2d_with_indices_relu_sub_1,"a",@progbits
	.sectionflags	@""
	.align	4
.nv.constant0.triton_poi_fused_convolution_div_max_pool2d_with_indices_relu_sub_1:
	.zero		560
